	.headerflags	@"EF_CUDA_TEXMODE_UNIFIED EF_CUDA_64BIT_ADDRESS EF_CUDA_SM86 EF_CUDA_VIRTUAL_SM(EF_CUDA_SM86)"
	.elftype	@"ET_EXEC"


//--------------------- .nv.info                  --------------------------
	.section	.nv.info,"",@"SHT_CUDA_INFO"
	.align	4


	//----- nvinfo : EIATTR_REGCOUNT
	.align		4
        /*0000*/ 	.byte	0x04, 0x2f
        /*0002*/ 	.short	(.L_1 - .L_0)
	.align		4
.L_0:
        /*0004*/ 	.word	index@(triton_poi_fused_add_gelu_6)
        /*0008*/ 	.word	0x00000010


	//----- nvinfo : EIATTR_MIN_STACK_SIZE
	.align		4
.L_1:
        /*000c*/ 	.byte	0x04, 0x12
        /*000e*/ 	.short	(.L_3 - .L_2)
	.align		4
.L_2:
        /*0010*/ 	.word	index@(triton_poi_fused_add_gelu_6)
        /*0014*/ 	.word	0x00000000


	//----- nvinfo : EIATTR_FRAME_SIZE
	.align		4
.L_3:
        /*0018*/ 	.byte	0x04, 0x11
        /*001a*/ 	.short	(.L_5 - .L_4)
	.align		4
.L_4:
        /*001c*/ 	.word	index@(triton_poi_fused_add_gelu_6)
        /*0020*/ 	.word	0x00000000


	//----- nvinfo : EIATTR_MIN_STACK_SIZE
	.align		4
.L_5:
        /*0024*/ 	.byte	0x04, 0x12
        /*0026*/ 	.short	(.L_7 - .L_6)
	.align		4
.L_6:
        /*0028*/ 	.word	index@(triton_poi_fused_add_gelu_6)
        /*002c*/ 	.word	0x00000000
.L_7:


//--------------------- .nv.info.triton_poi_fused_add_gelu_6 --------------------------
	.section	.nv.info.triton_poi_fused_add_gelu_6,"",@"SHT_CUDA_INFO"
	.sectionflags	@""
	.align	4


	//----- nvinfo : EIATTR_CUDA_API_VERSION
	.align		4
        /*0000*/ 	.byte	0x04, 0x37
        /*0002*/ 	.short	(.L_9 - .L_8)
.L_8:
        /*0004*/ 	.word	0x0000007c


	//----- nvinfo : EIATTR_SW2861232_WAR
	.align		4
.L_9:
        /*0008*/ 	.byte	0x01, 0x35
	.zero		2


	//----- nvinfo : EIATTR_PARAM_CBANK
	.align		4
        /*000c*/ 	.byte	0x04, 0x0a
        /*000e*/ 	.short	(.L_11 - .L_10)
	.align		4
.L_10:
        /*0010*/ 	.word	index@(.nv.constant0.triton_poi_fused_add_gelu_6)
        /*0014*/ 	.short	0x0160
        /*0016*/ 	.short	0x0040


	//----- nvinfo : EIATTR_CBANK_PARAM_SIZE
	.align		4
.L_11:
        /*0018*/ 	.byte	0x03, 0x19
        /*001a*/ 	.short	0x0040


	//----- nvinfo : EIATTR_KPARAM_INFO
	.align		4
        /*001c*/ 	.byte	0x04, 0x17
        /*001e*/ 	.short	(.L_13 - .L_12)
.L_12:
        /*0020*/ 	.word	0x00000000
        /*0024*/ 	.short	0x0007
        /*0026*/ 	.short	0x0038
        /*0028*/ 	.byte	0x00, 0xf4, 0x21, 0x00


	//----- nvinfo : EIATTR_KPARAM_INFO
	.align		4
.L_13:
        /*002c*/ 	.byte	0x04, 0x17
        /*002e*/ 	.short	(.L_15 - .L_14)
.L_14:
        /*0030*/ 	.word	0x00000000
        /*0034*/ 	.short	0x0006
        /*0036*/ 	.short	0x0030
        /*0038*/ 	.byte	0x00, 0xf0, 0x11, 0x00


	//----- nvinfo : EIATTR_KPARAM_INFO
	.align		4
.L_15:
        /*003c*/ 	.byte	0x04, 0x17
        /*003e*/ 	.short	(.L_17 - .L_16)
.L_16:
        /*0040*/ 	.word	0x00000000
        /*0044*/ 	.short	0x0005
        /*0046*/ 	.short	0x0028
        /*0048*/ 	.byte	0x00, 0xf4, 0x21, 0x00


	//----- nvinfo : EIATTR_KPARAM_INFO
	.align		4
.L_17:
        /*004c*/ 	.byte	0x04, 0x17
        /*004e*/ 	.short	(.L_19 - .L_18)
.L_18:
        /*0050*/ 	.word	0x00000000
        /*0054*/ 	.short	0x0004
        /*0056*/ 	.short	0x0020
        /*0058*/ 	.byte	0x00, 0xf4, 0x21, 0x00


	//----- nvinfo : EIATTR_KPARAM_INFO
	.align		4
.L_19:
        /*005c*/ 	.byte	0x04, 0x17
        /*005e*/ 	.short	(.L_21 - .L_20)
.L_20:
        /*0060*/ 	.word	0x00000000
        /*0064*/ 	.short	0x0003
        /*0066*/ 	.short	0x0018
        /*0068*/ 	.byte	0x00, 0xf4, 0x21, 0x00


	//----- nvinfo : EIATTR_KPARAM_INFO
	.align		4
.L_21:
        /*006c*/ 	.byte	0x04, 0x17
        /*006e*/ 	.short	(.L_23 - .L_22)
.L_22:
        /*0070*/ 	.word	0x00000000
        /*0074*/ 	.short	0x0002
        /*0076*/ 	.short	0x0010
        /*0078*/ 	.byte	0x00, 0xf4, 0x21, 0x00


	//----- nvinfo : EIATTR_KPARAM_INFO
	.align		4
.L_23:
        /*007c*/ 	.byte	0x04, 0x17
        /*007e*/ 	.short	(.L_25 - .L_24)
.L_24:
        /*0080*/ 	.word	0x00000000
        /*0084*/ 	.short	0x0001
        /*0086*/ 	.short	0x0008
        /*0088*/ 	.byte	0x00, 0xf4, 0x21, 0x00


	//----- nvinfo : EIATTR_KPARAM_INFO
	.align		4
.L_25:
        /*008c*/ 	.byte	0x04, 0x17
        /*008e*/ 	.short	(.L_27 - .L_26)
.L_26:
        /*0090*/ 	.word	0x00000000
        /*0094*/ 	.short	0x0000
        /*0096*/ 	.short	0x0000
        /*0098*/ 	.byte	0x00, 0xf4, 0x21, 0x00


	//----- nvinfo : EIATTR_MAXREG_COUNT
	.align		4
.L_27:
        /*009c*/ 	.byte	0x03, 0x1b
        /*009e*/ 	.short	0x0080


	//----- nvinfo : EIATTR_EXIT_INSTR_OFFSETS
	.align		4
        /*00a0*/ 	.byte	0x04, 0x1c
        /*00a2*/ 	.short	(.L_29 - .L_28)


	//   ....[0]....
.L_28:
        /*00a4*/ 	.word	0x000002d0


	//   ....[1]....
        /*00a8*/ 	.word	0x000002f0


	//----- nvinfo : EIATTR_REQNTID
	.align		4
.L_29:
        /*00ac*/ 	.byte	0x04, 0x10
        /*00ae*/ 	.short	(.L_31 - .L_30)
.L_30:
        /*00b0*/ 	.word	0x00000200
        /*00b4*/ 	.word	0x00000001
        /*00b8*/ 	.word	0x00000001
.L_31:


//--------------------- .nv.callgraph             --------------------------
	.section	.nv.callgraph,"",@"SHT_CUDA_CALLGRAPH"
	.align	4
	.sectionentsize	8
	.align		4
        /*0000*/ 	.word	0x00000000
	.align		4
        /*0004*/ 	.word	0xffffffff
	.align		4
        /*0008*/ 	.word	0x00000000
	.align		4
        /*000c*/ 	.word	0xfffffffe
	.align		4
        /*0010*/ 	.word	0x00000000
	.align		4
        /*0014*/ 	.word	0xfffffffd
	.align		4
        /*0018*/ 	.word	0x00000000
	.align		4
        /*001c*/ 	.word	0xfffffffc


//--------------------- .nv.rel.action            --------------------------
	.section	.nv.rel.action,"",@"SHT_CUDA_RELOCINFO"
	.align	8
	.sectionentsize	8
        /*0000*/ 	.byte	0x73, 0x00, 0x00, 0x00, 0x00, 0x00, 0x00, 0x00, 0x00, 0x00, 0x00, 0x11, 0x25, 0x00, 0x05, 0x36


//--------------------- .nv.constant0.triton_poi_fused_add_gelu_6 --------------------------
	.section	.nv.constant0.triton_poi_fused_add_gelu_6,"a",@progbits
	.sectionflags	@""
	.align	4
.nv.constant0.triton_poi_fused_add_gelu_6:
	.zero		416


//--------------------- .text.triton_poi_fused_add_gelu_6 --------------------------
	.section	.text.triton_poi_fused_add_gelu_6,"ax",@progbits
	.sectioninfo	@"SHI_REGISTERS=16"
	.align	128
        .global         triton_poi_fused_add_gelu_6
        .type           triton_poi_fused_add_gelu_6,@function
        .size           triton_poi_fused_add_gelu_6,(.L_x_1 - triton_poi_fused_add_gelu_6)
        .other          triton_poi_fused_add_gelu_6,@"STO_CUDA_ENTRY STV_DEFAULT"
triton_poi_fused_add_gelu_6:
.text.triton_poi_fused_add_gelu_6:
[----:B------:R-:W-:Y:S02]  /*0000*/  IMAD.MOV.U32 R1, RZ, RZ, c[0x0][0x28] ;  /* 0x00000a00ff017624 */ /* 0x000fe400078e00ff */
[----:B------:R-:W0:Y:S01]  /*0010*/  S2R R12, SR_TID.X ;  /* 0x00000000000c7919 */ /* 0x000e220000002100 */
[----:B------:R-:W-:Y:S01]  /*0020*/  MOV R11, 0x2 ;  /* 0x00000002000b7802 */ /* 0x000fe20000000f00 */
[----:B------:R-:W-:Y:S02]  /*0030*/  ULDC.64 UR4, c[0x0][0x118] ;  /* 0x0000460000047ab9 */ /* 0x000fe40000000a00 */
[----:B------:R-:W1:Y:S01]  /*0040*/  S2R R3, SR_CTAID.X ;  /* 0x0000000000037919 */ /* 0x000e620000002500 */
[----:B0-----:R-:W-:-:S05]  /*0050*/  LOP3.LUT R0, R12, 0xff, RZ, 0xc0, !PT ;  /* 0x000000ff0c007812 */ /* 0x001fca00078ec0ff */
[----:B-1----:R-:W-:-:S04]  /*0060*/  IMAD R0, R3, 0x100, R0 ;  /* 0x0000010003007824 */ /* 0x002fc800078e0200 */
[----:B------:R-:W-:-:S05]  /*0070*/  IMAD.HI R2, R0, 0x2aaaaaab, RZ ;  /* 0x2aaaaaab00027827 */ /* 0x000fca00078e02ff */
[----:B------:R-:W-:-:S04]  /*0080*/  SHF.R.U32.HI R3, RZ, 0x1f, R2 ;  /* 0x0000001fff037819 */ /* 0x000fc80000011602 */
[----:B------:R-:W-:-:S05]  /*0090*/  LEA.HI.SX32 R9, R2, R3, 0x15 ;  /* 0x0000000302097211 */ /* 0x000fca00078faaff */
[----:B------:R-:W-:-:S04]  /*00a0*/  IMAD.WIDE R4, R9, R11, c[0x0][0x168] ;  /* 0x00005a0009047625 */ /* 0x000fc800078e020b */
[C---:B------:R-:W-:Y:S02]  /*00b0*/  IMAD.WIDE R6, R9.reuse, R11, c[0x0][0x170] ;  /* 0x00005c0009067625 */ /* 0x040fe400078e020b */
[----:B------:R-:W2:Y:S04]  /*00c0*/  LDG.E.EL.U16 R4, [R4.64] ;  /* 0x0000000404047981 */ /* 0x000ea8000c2e1500 */
[----:B------:R-:W3:Y:S01]  /*00d0*/  LDG.E.EL.U16 R6, [R6.64] ;  /* 0x0000000406067981 */ /* 0x000ee2000c2e1500 */
[----:B------:R-:W-:Y:S02]  /*00e0*/  IMAD.MOV.U32 R13, RZ, RZ, 0x4 ;  /* 0x00000004ff0d7424 */ /* 0x000fe400078e00ff */
[----:B------:R-:W-:Y:S02]  /*00f0*/  IMAD R10, R9, -0x3000, R0 ;  /* 0xffffd000090a7824 */ /* 0x000fe400078e0200 */
[----:B------:R-:W-:-:S04]  /*0100*/  IMAD.WIDE R2, R0, R13, c[0x0][0x160] ;  /* 0x0000580000027625 */ /* 0x000fc800078e020d */
[CC--:B------:R-:W-:Y:S02]  /*0110*/  IMAD.WIDE R8, R10.reuse, R11.reuse, c[0x0][0x178] ;  /* 0x00005e000a087625 */ /* 0x0c0fe400078e020b */
[----:B------:R-:W4:Y:S02]  /*0120*/  LDG.E R2, [R2.64] ;  /* 0x0000000402027981 */ /* 0x000f24000c1e1900 */
[----:B------:R-:W-:Y:S02]  /*0130*/  IMAD.WIDE R10, R10, R11, c[0x0][0x180] ;  /* 0x000060000a0a7625 */ /* 0x000fe400078e020b */
[----:B------:R-:W5:Y:S04]  /*0140*/  LDG.E.EL.U16 R8, [R8.64] ;  /* 0x0000000408087981 */ /* 0x000f68000c2e1500 */
[----:B------:R-:W5:Y:S01]  /*0150*/  LDG.E.EL.U16 R10, [R10.64] ;  /* 0x000000040a0a7981 */ /* 0x000f62000c2e1500 */
[----:B--2---:R-:W-:-:S04]  /*0160*/  SHF.L.U32 R5, R4, 0x10, RZ ;  /* 0x0000001004057819 */ /* 0x004fc800000006ff */
[----:B------:R-:W-:Y:S01]  /*0170*/  FSETP.GE.AND P0, PT, R5, RZ, PT ;  /* 0x000000ff0500720b */ /* 0x000fe20003f06000 */
[----:B---3--:R-:W-:-:S03]  /*0180*/  IMAD.U32 R5, R6, 0x10000, RZ ;  /* 0x0001000006057824 */ /* 0x008fc600078e00ff */
[----:B------:R-:W-:Y:S02]  /*0190*/  SEL R4, R4, RZ, !P0 ;  /* 0x000000ff04047207 */ /* 0x000fe40004000000 */
[----:B------:R-:W-:Y:S02]  /*01a0*/  FSETP.GTU.AND P0, PT, R5, RZ, PT ;  /* 0x000000ff0500720b */ /* 0x000fe40003f0c000 */
[----:B------:R-:W-:Y:S02]  /*01b0*/  SHF.L.U32 R4, R4, 0x10, RZ ;  /* 0x0000001004047819 */ /* 0x000fe400000006ff */
[----:B------:R-:W-:Y:S02]  /*01c0*/  SEL R6, R6, RZ, P0 ;  /* 0x000000ff06067207 */ /* 0x000fe40000000000 */
[----:B----4-:R-:W-:Y:S01]  /*01d0*/  I2FP.F32.S32 R2, R2 ;  /* 0x0000000200027245 */ /* 0x010fe20000201400 */
[----:B------:R-:W-:Y:S02]  /*01e0*/  FADD R4, RZ, -R4 ;  /* 0x80000004ff047221 */ /* 0x000fe40000000000 */
[----:B------:R-:W-:Y:S01]  /*01f0*/  IMAD.U32 R3, R6, 0x10000, RZ ;  /* 0x0001000006037824 */ /* 0x000fe200078e00ff */
[----:B-----5:R-:W-:-:S02]  /*0200*/  SHF.L.U32 R8, R8, 0x10, RZ ;  /* 0x0000001008087819 */ /* 0x020fc400000006ff */
[----:B------:R-:W-:Y:S01]  /*0210*/  FSETP.NAN.AND P1, PT, R4, R4, PT ;  /* 0x000000040400720b */ /* 0x000fe20003f28000 */
[----:B------:R-:W-:Y:S01]  /*0220*/  IMAD.U32 R5, R10, 0x10000, RZ ;  /* 0x000100000a057824 */ /* 0x000fe200078e00ff */
[----:B------:R-:W-:-:S13]  /*0230*/  FSETP.GT.AND P0, PT, R4, R3, PT ;  /* 0x000000030400720b */ /* 0x000fda0003f04000 */
[----:B------:R-:W-:-:S05]  /*0240*/  @!P0 FSEL R4, R4, R3, P1 ;  /* 0x0000000304048208 */ /* 0x000fca0000800000 */
[----:B------:R-:W-:-:S05]  /*0250*/  FMUL R3, R4, 0.0078740157186985015869 ;  /* 0x3c01020404037820 */ /* 0x000fca0000400000 */
[C---:B------:R-:W-:Y:S02]  /*0260*/  FSETP.GT.AND P0, PT, R3.reuse, 9.9999997473787516356e-06, PT ;  /* 0x3727c5ac0300780b */ /* 0x040fe40003f04000 */
[----:B------:R-:W-:-:S11]  /*0270*/  FSETP.NAN.AND P1, PT, R3, R3, PT ;  /* 0x000000030300720b */ /* 0x000fd60003f28000 */
[----:B------:R-:W-:Y:S02]  /*0280*/  @!P0 FSEL R3, R3, 9.9999997473787516356e-06, P1 ;  /* 0x3727c5ac03038808 */ /* 0x000fe40000800000 */
[----:B------:R-:W-:-:S03]  /*0290*/  LOP3.LUT P0, RZ, R12, 0x100, RZ, 0xc0, !PT ;  /* 0x000001000cff7812 */ /* 0x000fc6000780c0ff */
[----:B------:R-:W-:Y:S01]  /*02a0*/  FMUL R4, R2, R3 ;  /* 0x0000000302047220 */ /* 0x000fe20000400000 */
[----:B------:R-:W-:-:S03]  /*02b0*/  IMAD.WIDE R2, R0, R13, c[0x0][0x188] ;  /* 0x0000620000027625 */ /* 0x000fc600078e020d */
[----:B------:R-:W-:-:S06]  /*02c0*/  FFMA R5, R8, R4, R5 ;  /* 0x0000000408057223 */ /* 0x000fcc0000000005 */
[----:B------:R-:W-:Y:S05]  /*02d0*/  @P0 EXIT ;  /* 0x000000000000094d */ /* 0x000fea0003800000 */
[----:B------:R-:W-:Y:S01]  /*02e0*/  STG.E [R2.64], R5 ;  /* 0x0000000502007986 */ /* 0x000fe2000c101904 */
[----:B------:R-:W-:Y:S05]  /*02f0*/  EXIT ;  /* 0x000000000000794d */ /* 0x000fea0003800000 */
.L_x_0:
[----:B------:R-:W-:-:S00]  /*0300*/  BRA `(.L_x_0) ;  /* 0xfffffff000007947 */ /* 0x000fc0000383ffff */
[----:B------:R-:W-:-:S00]  /*0310*/  NOP ;  /* 0x0000000000007918 */ /* 0x000fc00000000000 */
        /* <DEDUP_REMOVED lines=14> */
.L_x_1:
